	.headerflags	@"EF_CUDA_TEXMODE_UNIFIED EF_CUDA_64BIT_ADDRESS EF_CUDA_ACCELERATORS EF_CUDA_SM90 EF_CUDA_VIRTUAL_SM(EF_CUDA_SM90)"
	.elftype	@"ET_EXEC"


//--------------------- .nv.info                  --------------------------
	.section	.nv.info,"",@"SHT_CUDA_INFO"
	.align	4


	//----- nvinfo : EIATTR_REGCOUNT
	.align		4
        /*0000*/ 	.byte	0x04, 0x2f
        /*0002*/ 	.short	(.L_1 - .L_0)
	.align		4
.L_0:
        /*0004*/ 	.word	index@(triton_poi_fused_constant_pad_nd_6)
        /*0008*/ 	.word	0x0000000e


	//----- nvinfo : EIATTR_MIN_STACK_SIZE
	.align		4
.L_1:
        /*000c*/ 	.byte	0x04, 0x12
        /*000e*/ 	.short	(.L_3 - .L_2)
	.align		4
.L_2:
        /*0010*/ 	.word	index@(triton_poi_fused_constant_pad_nd_6)
        /*0014*/ 	.word	0x00000000


	//----- nvinfo : EIATTR_FRAME_SIZE
	.align		4
.L_3:
        /*0018*/ 	.byte	0x04, 0x11
        /*001a*/ 	.short	(.L_5 - .L_4)
	.align		4
.L_4:
        /*001c*/ 	.word	index@(triton_poi_fused_constant_pad_nd_6)
        /*0020*/ 	.word	0x00000000


	//----- nvinfo : EIATTR_MIN_STACK_SIZE
	.align		4
.L_5:
        /*0024*/ 	.byte	0x04, 0x12
        /*0026*/ 	.short	(.L_7 - .L_6)
	.align		4
.L_6:
        /*0028*/ 	.word	index@(triton_poi_fused_constant_pad_nd_6)
        /*002c*/ 	.word	0x00000000
.L_7:


//--------------------- .nv.info.triton_poi_fused_constant_pad_nd_6 --------------------------
	.section	.nv.info.triton_poi_fused_constant_pad_nd_6,"",@"SHT_CUDA_INFO"
	.sectionflags	@""
	.align	4


	//----- nvinfo : EIATTR_CUDA_API_VERSION
	.align		4
        /*0000*/ 	.byte	0x04, 0x37
        /*0002*/ 	.short	(.L_9 - .L_8)
.L_8:
        /*0004*/ 	.word	0x0000007c


	//----- nvinfo : EIATTR_KPARAM_INFO
	.align		4
.L_9:
        /*0008*/ 	.byte	0x04, 0x17
        /*000a*/ 	.short	(.L_11 - .L_10)
.L_10:
        /*000c*/ 	.word	0x00000000
        /*0010*/ 	.short	0x0002
        /*0012*/ 	.short	0x0010
        /*0014*/ 	.byte	0x00, 0xf0, 0x11, 0x00


	//----- nvinfo : EIATTR_KPARAM_INFO
	.align		4
.L_11:
        /*0018*/ 	.byte	0x04, 0x17
        /*001a*/ 	.short	(.L_13 - .L_12)
.L_12:
        /*001c*/ 	.word	0x00000000
        /*0020*/ 	.short	0x0001
        /*0022*/ 	.short	0x0008
        /*0024*/ 	.byte	0x00, 0xf4, 0x21, 0x00


	//----- nvinfo : EIATTR_KPARAM_INFO
	.align		4
.L_13:
        /*0028*/ 	.byte	0x04, 0x17
        /*002a*/ 	.short	(.L_15 - .L_14)
.L_14:
        /*002c*/ 	.word	0x00000000
        /*0030*/ 	.short	0x0000
        /*0032*/ 	.short	0x0000
        /*0034*/ 	.byte	0x00, 0xf4, 0x21, 0x00


	//----- nvinfo : EIATTR_SPARSE_MMA_MASK
	.align		4
.L_15:
        /*0038*/ 	.byte	0x03, 0x50
        /*003a*/ 	.short	0x0000


	//----- nvinfo : EIATTR_MAXREG_COUNT
	.align		4
        /*003c*/ 	.byte	0x03, 0x1b
        /*003e*/ 	.short	0x00ff


	//----- nvinfo : EIATTR_EXIT_INSTR_OFFSETS
	.align		4
        /*0040*/ 	.byte	0x04, 0x1c
        /*0042*/ 	.short	(.L_17 - .L_16)


	//   ....[0]....
.L_16:
        /*0044*/ 	.word	0x00000290


	//   ....[1]....
        /*0048*/ 	.word	0x000002b0


	//----- nvinfo : EIATTR_REQNTID
	.align		4
.L_17:
        /*004c*/ 	.byte	0x04, 0x10
        /*004e*/ 	.short	(.L_19 - .L_18)
.L_18:
        /*0050*/ 	.word	0x00000100
        /*0054*/ 	.word	0x00000001
        /*0058*/ 	.word	0x00000001


	//----- nvinfo : EIATTR_CBANK_PARAM_SIZE
	.align		4
.L_19:
        /*005c*/ 	.byte	0x03, 0x19
        /*005e*/ 	.short	0x0014


	//----- nvinfo : EIATTR_PARAM_CBANK
	.align		4
        /*0060*/ 	.byte	0x04, 0x0a
        /*0062*/ 	.short	(.L_21 - .L_20)
	.align		4
.L_20:
        /*0064*/ 	.word	index@(.nv.constant0.triton_poi_fused_constant_pad_nd_6)
        /*0068*/ 	.short	0x0210
        /*006a*/ 	.short	0x0014


	//----- nvinfo : EIATTR_SW_WAR
	.align		4
.L_21:
        /*006c*/ 	.byte	0x04, 0x36
        /*006e*/ 	.short	(.L_23 - .L_22)
.L_22:
        /*0070*/ 	.word	0x00000008
.L_23:


//--------------------- .nv.callgraph             --------------------------
	.section	.nv.callgraph,"",@"SHT_CUDA_CALLGRAPH"
	.align	4
	.sectionentsize	8
	.align		4
        /*0000*/ 	.word	0x00000000
	.align		4
        /*0004*/ 	.word	0xffffffff
	.align		4
        /*0008*/ 	.word	0x00000000
	.align		4
        /*000c*/ 	.word	0xfffffffe
	.align		4
        /*0010*/ 	.word	0x00000000
	.align		4
        /*0014*/ 	.word	0xfffffffd
	.align		4
        /*0018*/ 	.word	0x00000000
	.align		4
        /*001c*/ 	.word	0xfffffffc


//--------------------- .text.triton_poi_fused_constant_pad_nd_6 --------------------------
	.section	.text.triton_poi_fused_constant_pad_nd_6,"ax",@progbits
	.align	128
        .global         triton_poi_fused_constant_pad_nd_6
        .type           triton_poi_fused_constant_pad_nd_6,@function
        .size           triton_poi_fused_constant_pad_nd_6,(.L_x_1 - triton_poi_fused_constant_pad_nd_6)
        .other          triton_poi_fused_constant_pad_nd_6,@"STO_CUDA_ENTRY STV_DEFAULT"
triton_poi_fused_constant_pad_nd_6:
.text.triton_poi_fused_constant_pad_nd_6:
[----:B------:R-:W0:Y:S02]  /*0000*/  LDC R1, c[0x0][0x28] ;  /* 0x00000a00ff017b82 */ /* 0x000e240000000800 */
[----:B------:R-:W1:Y:S01]  /*0010*/  S2R R0, SR_TID.X ;  /* 0x0000000000007919 */ /* 0x000e620000002100 */
[----:B------:R-:W-:Y:S01]  /*0020*/  IMAD.MOV.U32 R2, RZ, RZ, RZ ;  /* 0x000000ffff027224 */ /* 0x000fe200078e00ff */
[----:B------:R-:W-:Y:S01]  /*0030*/  ULDC.64 UR4, c[0x0][0x208] ;  /* 0x0000820000047ab9 */ /* 0x000fe20000000a00 */
[----:B------:R-:W2:Y:S01]  /*0040*/  S2R R3, SR_CTAID.X ;  /* 0x0000000000037919 */ /* 0x000ea20000002500 */
[----:B-1----:R-:W-:-:S05]  /*0050*/  IMAD.SHL.U32 R0, R0, 0x2, RZ ;  /* 0x0000000200007824 */ /* 0x002fca00078e00ff */
[----:B------:R-:W-:-:S05]  /*0060*/  LOP3.LUT R0, R0, 0x1fe, RZ, 0xc0, !PT ;  /* 0x000001fe00007812 */ /* 0x000fca00078ec0ff */
[----:B--2---:R-:W-:-:S04]  /*0070*/  IMAD R3, R3, 0x200, R0 ;  /* 0x0000020003037824 */ /* 0x004fc800078e0200 */
[----:B------:R-:W-:-:S04]  /*0080*/  IMAD.HI R0, R3, 0x44d72045, RZ ;  /* 0x44d7204503007827 */ /* 0x000fc800078e02ff */
[----:B------:R-:W-:Y:S01]  /*0090*/  IMAD.HI R2, R3, -0x6db6db6d, R2 ;  /* 0x9249249303027827 */ /* 0x000fe200078e0202 */
[----:B------:R-:W-:-:S04]  /*00a0*/  SHF.R.U32.HI R5, RZ, 0x1f, R0 ;  /* 0x0000001fff057819 */ /* 0x000fc80000011600 */
[----:B------:R-:W-:Y:S02]  /*00b0*/  SHF.R.U32.HI R7, RZ, 0x1f, R2 ;  /* 0x0000001fff077819 */ /* 0x000fe40000011602 */
[----:B------:R-:W-:Y:S02]  /*00c0*/  LEA.HI.SX32 R9, R0, R5, 0x18 ;  /* 0x0000000500097211 */ /* 0x000fe400078fc2ff */
[----:B------:R-:W-:-:S03]  /*00d0*/  LEA.HI.SX32 R7, R2, R7, 0x1c ;  /* 0x0000000702077211 */ /* 0x000fc600078fe2ff */
[----:B------:R-:W-:-:S04]  /*00e0*/  IMAD.HI R2, R9, 0x78787879, RZ ;  /* 0x7878787909027827 */ /* 0x000fc800078e02ff */
[----:B------:R-:W-:Y:S01]  /*00f0*/  IMAD.HI R0, R7, 0x78787879, RZ ;  /* 0x7878787907007827 */ /* 0x000fe200078e02ff */
[----:B------:R-:W-:-:S04]  /*0100*/  SHF.R.U32.HI R11, RZ, 0x1f, R2 ;  /* 0x0000001fff0b7819 */ /* 0x000fc80000011602 */
[----:B------:R-:W-:Y:S02]  /*0110*/  SHF.R.U32.HI R5, RZ, 0x1f, R0 ;  /* 0x0000001fff057819 */ /* 0x000fe40000011600 */
[----:B------:R-:W-:Y:S01]  /*0120*/  LEA.HI.SX32 R6, R2, R11, 0x1c ;  /* 0x0000000b02067211 */ /* 0x000fe200078fe2ff */
[----:B------:R-:W-:Y:S01]  /*0130*/  IMAD.MOV.U32 R2, RZ, RZ, RZ ;  /* 0x000000ffff027224 */ /* 0x000fe200078e00ff */
[----:B------:R-:W-:Y:S02]  /*0140*/  LEA.HI.SX32 R0, R0, R5, 0x1c ;  /* 0x0000000500007211 */ /* 0x000fe400078fe2ff */
[----:B------:R-:W1:Y:S01]  /*0150*/  LDC.64 R4, c[0x0][0x210] ;  /* 0x00008400ff047b82 */ /* 0x000e620000000a00 */
[----:B------:R-:W-:-:S04]  /*0160*/  IMAD.HI R2, R3, -0x7e6b0e8d, R2 ;  /* 0x8194f17303027827 */ /* 0x000fc800078e0202 */
[----:B------:R-:W-:Y:S01]  /*0170*/  IMAD R0, R0, -0x22, R7 ;  /* 0xffffffde00007824 */ /* 0x000fe200078e0207 */
[----:B------:R-:W-:Y:S01]  /*0180*/  SHF.R.U32.HI R7, RZ, 0x1f, R2 ;  /* 0x0000001fff077819 */ /* 0x000fe20000011602 */
[----:B------:R-:W-:-:S03]  /*0190*/  IMAD R11, R6, -0x22, R9 ;  /* 0xffffffde060b7824 */ /* 0x000fc600078e0209 */
[----:B------:R-:W-:Y:S02]  /*01a0*/  LEA.HI.SX32 R7, R2, R7, 0x12 ;  /* 0x0000000702077211 */ /* 0x000fe400078f92ff */
[----:B------:R-:W-:Y:S01]  /*01b0*/  VIMNMX R6, R0, R11, !PT ;  /* 0x0000000b00067248 */ /* 0x000fe20007fe0100 */
[----:B------:R-:W-:Y:S01]  /*01c0*/  IMAD R0, R9, -0x3b8, R3 ;  /* 0xfffffc4809007824 */ /* 0x000fe200078e0203 */
[----:B------:R-:W-:Y:S02]  /*01d0*/  CS2R R8, SRZ ;  /* 0x0000000000087805 */ /* 0x000fe4000001ff00 */
[----:B------:R-:W-:Y:S01]  /*01e0*/  ISETP.GE.AND P0, PT, R6, 0x20, PT ;  /* 0x000000200600780c */ /* 0x000fe20003f06270 */
[----:B------:R-:W-:Y:S02]  /*01f0*/  IMAD R0, R7, 0x7000, R0 ;  /* 0x0000700007007824 */ /* 0x000fe400078e0200 */
[----:B------:R-:W2:Y:S01]  /*0200*/  LDC.64 R6, c[0x0][0x218] ;  /* 0x00008600ff067b82 */ /* 0x000ea20000000a00 */
[----:B------:R-:W-:Y:S01]  /*0210*/  ISETP.LT.AND P0, PT, R3, 0x1f9c0, !P0 ;  /* 0x0001f9c00300780c */ /* 0x000fe20004701270 */
[----:B------:R-:W-:-:S04]  /*0220*/  IMAD R11, R11, 0x380, R0 ;  /* 0x000003800b0b7824 */ /* 0x000fc800078e0200 */
[----:B-1----:R-:W-:-:S08]  /*0230*/  IMAD.WIDE R4, R11, 0x4, R4 ;  /* 0x000000040b047825 */ /* 0x002fd000078e0204 */
[----:B------:R-:W3:Y:S01]  /*0240*/  @P0 LDG.E.64 R8, desc[UR4][R4.64] ;  /* 0x0000000404080981 */ /* 0x000ee2000c1e1b00 */
[C---:B------:R-:W-:Y:S01]  /*0250*/  ISETP.GE.AND P1, PT, R3.reuse, 0x1f9c0, PT ;  /* 0x0001f9c00300780c */ /* 0x040fe20003f26270 */
[----:B--2---:R-:W-:Y:S01]  /*0260*/  IMAD.WIDE R2, R3, 0x4, R6 ;  /* 0x0000000403027825 */ /* 0x004fe200078e0206 */
[----:B---3--:R-:W-:Y:S02]  /*0270*/  SEL R8, R8, RZ, P0 ;  /* 0x000000ff08087207 */ /* 0x008fe40000000000 */
[----:B------:R-:W-:-:S09]  /*0280*/  SEL R9, R9, RZ, P0 ;  /* 0x000000ff09097207 */ /* 0x000fd20000000000 */
[----:B------:R-:W-:Y:S05]  /*0290*/  @P1 EXIT ;  /* 0x000000000000194d */ /* 0x000fea0003800000 */
[----:B------:R-:W-:Y:S01]  /*02a0*/  STG.E.64 desc[UR4][R2.64], R8 ;  /* 0x0000000802007986 */ /* 0x000fe2000c101b04 */
[----:B------:R-:W-:Y:S05]  /*02b0*/  EXIT ;  /* 0x000000000000794d */ /* 0x000fea0003800000 */
.L_x_0:
[----:B------:R-:W-:-:S00]  /*02c0*/  BRA `(.L_x_0) ;  /* 0xfffffffc00fc7947 */ /* 0x000fc0000383ffff */
[----:B------:R-:W-:-:S00]  /*02d0*/  NOP ;  /* 0x0000000000007918 */ /* 0x000fc00000000000 */
        /* <DEDUP_REMOVED lines=10> */
.L_x_1:


//--------------------- .nv.constant0.triton_poi_fused_constant_pad_nd_6 --------------------------
	.section	.nv.constant0.triton_poi_fused_constant_pad_nd_6,"a",@progbits
	.sectionflags	@""
	.align	4
.nv.constant0.triton_poi_fused_constant_pad_nd_6:
	.zero		548
